//
// Generated by NVIDIA NVVM Compiler
//
// Compiler Build ID: CL-36424714
// Cuda compilation tools, release 13.0, V13.0.88
// Based on NVVM 20.0.0
//

.version 9.0
.target sm_100
.address_size 64

	// .globl	_Z6solverv

.visible .entry _Z6solverv()
{


	ret;

}


// ===== COMPILED SASS (sm_100) =====

	.target	sm_100

	.elftype	@"ET_EXEC"


//--------------------- .note.nv.tkinfo           --------------------------
	.section	.note.nv.tkinfo,"",@"SHT_NOTE"
	.sectionflags	@"SHF_NOTE_NV_TKINFO"
	.tkinfo
        /*0018*/ 	.word	0x00000002
        /*0030*/ 	.string	""
        /*0030*/ 	.string	"ptxas"
        /*0030*/ 	.string	"Cuda compilation tools, release 13.0, V13.0.88"
        /*0030*/ 	.string	"Build cuda_13.0.r13.0/compiler.36424714_0"
        /*0030*/ 	.string	"-arch sm_100 -m 64 "



//--------------------- .note.nv.cuinfo           --------------------------
	.section	.note.nv.cuinfo,"",@"SHT_NOTE"
	.sectionflags	@"SHF_NOTE_NV_CUINFO"
        /*0018*/ 	.short	0x0002
        /*001a*/ 	.short	0x0064
        /*001c*/ 	.short	0x0082
	.zero		2


//--------------------- .nv.info                  --------------------------
	.section	.nv.info,"",@"SHT_CUDA_INFO"
	.align	4


	//----- nvinfo : EIATTR_REGCOUNT
	.align		4
        /*0000*/ 	.byte	0x04, 0x2f
        /*0002*/ 	.short	(.L_1 - .L_0)
	.align		4
.L_0:
        /*0004*/ 	.word	index@(_Z6solverv)
        /*0008*/ 	.word	0x00000004


	//----- nvinfo : EIATTR_FRAME_SIZE
	.align		4
.L_1:
        /*000c*/ 	.byte	0x04, 0x11
        /*000e*/ 	.short	(.L_3 - .L_2)
	.align		4
.L_2:
        /*0010*/ 	.word	index@(_Z6solverv)
        /*0014*/ 	.word	0x00000000


	//----- nvinfo : EIATTR_MIN_STACK_SIZE
	.align		4
.L_3:
        /*0018*/ 	.byte	0x04, 0x12
        /*001a*/ 	.short	(.L_5 - .L_4)
	.align		4
.L_4:
        /*001c*/ 	.word	index@(_Z6solverv)
        /*0020*/ 	.word	0x00000000
.L_5:


//--------------------- .nv.compat                --------------------------
	.section	.nv.compat,"",@"SHT_CUDA_COMPAT_INFO"
	.align	4
        /*0000*/ 	.byte	0x02, 0x09, 0x00, 0x00, 0x02, 0x02, 0x01, 0x00, 0x02, 0x05, 0x05, 0x00, 0x03, 0x07, 0x01, 0x01
        /*0010*/ 	.byte	0x02, 0x03, 0x00, 0x00, 0x02, 0x06, 0x01, 0x00, 0x04, 0x0b, 0x08, 0x00, 0x09, 0x00, 0x00, 0x00
        /*0020*/ 	.byte	0x00, 0x00, 0x00, 0x00


//--------------------- .nv.info._Z6solverv       --------------------------
	.section	.nv.info._Z6solverv,"",@"SHT_CUDA_INFO"
	.sectionflags	@""
	.align	4


	//----- nvinfo : EIATTR_CUDA_API_VERSION
	.align		4
        /*0000*/ 	.byte	0x04, 0x37
        /*0002*/ 	.short	(.L_7 - .L_6)
.L_6:
        /*0004*/ 	.word	0x00000082


	//----- nvinfo : EIATTR_SPARSE_MMA_MASK
	.align		4
.L_7:
        /*0008*/ 	.byte	0x03, 0x50
        /*000a*/ 	.short	0x0000


	//----- nvinfo : EIATTR_MAXREG_COUNT
	.align		4
        /*000c*/ 	.byte	0x03, 0x1b
        /*000e*/ 	.short	0x00ff


	//----- nvinfo : EIATTR_MERCURY_ISA_VERSION
	.align		4
        /*0010*/ 	.byte	0x03, 0x5f
        /*0012*/ 	.short	0x0101


	//----- nvinfo : EIATTR_VRC_CTA_INIT_COUNT
	.align		4
        /*0014*/ 	.byte	0x02, 0x4a
	.zero		1
	.zero		1


	//----- nvinfo : EIATTR_EXIT_INSTR_OFFSETS
	.align		4
        /*0018*/ 	.byte	0x04, 0x1c
        /*001a*/ 	.short	(.L_9 - .L_8)


	//   ....[0]....
.L_8:
        /*001c*/ 	.word	0x00000010


	//----- nvinfo : EIATTR_SW_WAR
	.align		4
.L_9:
        /*0020*/ 	.byte	0x04, 0x36
        /*0022*/ 	.short	(.L_11 - .L_10)
.L_10:
        /*0024*/ 	.word	0x00000008
.L_11:


//--------------------- .nv.callgraph             --------------------------
	.section	.nv.callgraph,"",@"SHT_CUDA_CALLGRAPH"
	.align	4
	.sectionentsize	8
	.align		4
        /*0000*/ 	.word	0x00000000
	.align		4
        /*0004*/ 	.word	0xffffffff
	.align		4
        /*0008*/ 	.word	0x00000000
	.align		4
        /*000c*/ 	.word	0xfffffffe
	.align		4
        /*0010*/ 	.word	0x00000000
	.align		4
        /*0014*/ 	.word	0xfffffffd
	.align		4
        /*0018*/ 	.word	0x00000000
	.align		4
        /*001c*/ 	.word	0xfffffffc


//--------------------- .text._Z6solverv          --------------------------
	.section	.text._Z6solverv,"ax",@progbits
	.align	128
        .global         _Z6solverv
        .type           _Z6solverv,@function
        .size           _Z6solverv,(.L_x_1 - _Z6solverv)
        .other          _Z6solverv,@"STO_CUDA_ENTRY STV_DEFAULT"
_Z6solverv:
.text._Z6solverv:
[----:B------:R-:W-:Y:S01]  /*0000*/  LDC R1, c[0x0][0x37c] ;  /* 0x0000df00ff017b82 */ /* 0x000fe20000000800 */
[----:B------:R-:W-:Y:S05]  /*0010*/  EXIT ;  /* 0x000000000000794d */ /* 0x000fea0003800000 */
.L_x_0:
[----:B------:R-:W-:-:S00]  /*0020*/  BRA `(.L_x_0) ;  /* 0xfffffffc00fc7947 */ /* 0x000fc0000383ffff */
[----:B------:R-:W-:-:S00]  /*0030*/  NOP ;  /* 0x0000000000007918 */ /* 0x000fc00000000000 */
        /* <DEDUP_REMOVED lines=12> */
.L_x_1:


//--------------------- .nv.shared.reserved.0     --------------------------
	.section	.nv.shared.reserved.0,"aw",@nobits
	.weak		__nv_reservedSMEM_offset_0_alias
	.size		__nv_reservedSMEM_offset_0_alias, 0, 64
	.other		__nv_reservedSMEM_offset_0_alias,@"STO_CUDA_RESERVED_SHARED STV_DEFAULT"
__nv_reservedSMEM_offset_0_alias:
	.zero		0
	.zero		64


//--------------------- .nv.constant0._Z6solverv  --------------------------
	.section	.nv.constant0._Z6solverv,"a",@progbits
	.sectionflags	@""
	.align	4
.nv.constant0._Z6solverv:
	.zero		896


//--------------------- SYMBOLS --------------------------

	.type		.nv.reservedSmem.offset0,@object
	.size		.nv.reservedSmem.offset0,0x4
